//
// Generated by NVIDIA NVVM Compiler
//
// Compiler Build ID: CL-36424714
// Cuda compilation tools, release 13.0, V13.0.88
// Based on NVVM 20.0.0
//

.version 9.0
.target sm_100
.address_size 64

	// .globl	_Z19rightKronecker_gpu2PfS_S_iiiiii

.visible .entry _Z19rightKronecker_gpu2PfS_S_iiiiii(
	.param .u64 .ptr .align 1 _Z19rightKronecker_gpu2PfS_S_iiiiii_param_0,
	.param .u64 .ptr .align 1 _Z19rightKronecker_gpu2PfS_S_iiiiii_param_1,
	.param .u64 .ptr .align 1 _Z19rightKronecker_gpu2PfS_S_iiiiii_param_2,
	.param .u32 _Z19rightKronecker_gpu2PfS_S_iiiiii_param_3,
	.param .u32 _Z19rightKronecker_gpu2PfS_S_iiiiii_param_4,
	.param .u32 _Z19rightKronecker_gpu2PfS_S_iiiiii_param_5,
	.param .u32 _Z19rightKronecker_gpu2PfS_S_iiiiii_param_6,
	.param .u32 _Z19rightKronecker_gpu2PfS_S_iiiiii_param_7,
	.param .u32 _Z19rightKronecker_gpu2PfS_S_iiiiii_param_8
)
{
	.reg .pred 	%p<4>;
	.reg .b32 	%r<20>;
	.reg .b32 	%f<4>;
	.reg .b64 	%rd<13>;

	ld.param.u64 	%rd1, [_Z19rightKronecker_gpu2PfS_S_iiiiii_param_0];
	ld.param.u64 	%rd2, [_Z19rightKronecker_gpu2PfS_S_iiiiii_param_1];
	ld.param.u64 	%rd3, [_Z19rightKronecker_gpu2PfS_S_iiiiii_param_2];
	ld.param.u32 	%r6, [_Z19rightKronecker_gpu2PfS_S_iiiiii_param_3];
	ld.param.u32 	%r3, [_Z19rightKronecker_gpu2PfS_S_iiiiii_param_4];
	ld.param.u32 	%r4, [_Z19rightKronecker_gpu2PfS_S_iiiiii_param_5];
	ld.param.u32 	%r5, [_Z19rightKronecker_gpu2PfS_S_iiiiii_param_6];
	mov.u32 	%r1, %ctaid.x;
	mov.u32 	%r7, %tid.x;
	mul.lo.s32 	%r8, %r3, %r6;
	setp.ge.s32 	%p1, %r1, %r8;
	mul.lo.s32 	%r9, %r5, %r4;
	setp.ge.s32 	%p2, %r7, %r9;
	or.pred  	%p3, %p1, %p2;
	@%p3 bra 	$L__BB0_2;
	div.s32 	%r11, %r1, %r3;
	mul.lo.s32 	%r12, %r11, %r3;
	sub.s32 	%r13, %r1, %r12;
	div.s32 	%r14, %r7, %r5;
	mul.lo.s32 	%r15, %r14, %r5;
	sub.s32 	%r16, %r7, %r15;
	cvta.to.global.u64 	%rd4, %rd1;
	cvta.to.global.u64 	%rd5, %rd2;
	cvta.to.global.u64 	%rd6, %rd3;
	mul.wide.s32 	%rd7, %r1, 4;
	add.s64 	%rd8, %rd4, %rd7;
	ld.global.f32 	%f1, [%rd8];
	mul.wide.s32 	%rd9, %r7, 4;
	add.s64 	%rd10, %rd5, %rd9;
	ld.global.f32 	%f2, [%rd10];
	mul.f32 	%f3, %f1, %f2;
	mad.lo.s32 	%r17, %r11, %r4, %r14;
	mad.lo.s32 	%r18, %r17, %r3, %r13;
	mad.lo.s32 	%r19, %r18, %r5, %r16;
	mul.wide.s32 	%rd11, %r19, 4;
	add.s64 	%rd12, %rd6, %rd11;
	st.global.f32 	[%rd12], %f3;
	bar.sync 	0;
$L__BB0_2:
	ret;

}


// ===== COMPILED SASS (sm_100) =====

	.target	sm_100

	.elftype	@"ET_EXEC"


//--------------------- .note.nv.tkinfo           --------------------------
	.section	.note.nv.tkinfo,"",@"SHT_NOTE"
	.sectionflags	@"SHF_NOTE_NV_TKINFO"
	.tkinfo
        /*0018*/ 	.word	0x00000002
        /*0030*/ 	.string	""
        /*0030*/ 	.string	"ptxas"
        /*0030*/ 	.string	"Cuda compilation tools, release 13.0, V13.0.88"
        /*0030*/ 	.string	"Build cuda_13.0.r13.0/compiler.36424714_0"
        /*0030*/ 	.string	"-arch sm_100 -m 64 "



//--------------------- .note.nv.cuinfo           --------------------------
	.section	.note.nv.cuinfo,"",@"SHT_NOTE"
	.sectionflags	@"SHF_NOTE_NV_CUINFO"
        /*0018*/ 	.short	0x0002
        /*001a*/ 	.short	0x0064
        /*001c*/ 	.short	0x0082
	.zero		2


//--------------------- .nv.info                  --------------------------
	.section	.nv.info,"",@"SHT_CUDA_INFO"
	.align	4


	//----- nvinfo : EIATTR_REGCOUNT
	.align		4
        /*0000*/ 	.byte	0x04, 0x2f
        /*0002*/ 	.short	(.L_1 - .L_0)
	.align		4
.L_0:
        /*0004*/ 	.word	index@(_Z19rightKronecker_gpu2PfS_S_iiiiii)
        /*0008*/ 	.word	0x00000015


	//----- nvinfo : EIATTR_FRAME_SIZE
	.align		4
.L_1:
        /*000c*/ 	.byte	0x04, 0x11
        /*000e*/ 	.short	(.L_3 - .L_2)
	.align		4
.L_2:
        /*0010*/ 	.word	index@(_Z19rightKronecker_gpu2PfS_S_iiiiii)
        /*0014*/ 	.word	0x00000000


	//----- nvinfo : EIATTR_MIN_STACK_SIZE
	.align		4
.L_3:
        /*0018*/ 	.byte	0x04, 0x12
        /*001a*/ 	.short	(.L_5 - .L_4)
	.align		4
.L_4:
        /*001c*/ 	.word	index@(_Z19rightKronecker_gpu2PfS_S_iiiiii)
        /*0020*/ 	.word	0x00000000
.L_5:


//--------------------- .nv.compat                --------------------------
	.section	.nv.compat,"",@"SHT_CUDA_COMPAT_INFO"
	.align	4
        /*0000*/ 	.byte	0x02, 0x09, 0x00, 0x00, 0x02, 0x02, 0x01, 0x00, 0x02, 0x05, 0x05, 0x00, 0x03, 0x07, 0x01, 0x01
        /*0010*/ 	.byte	0x02, 0x03, 0x00, 0x00, 0x02, 0x06, 0x01, 0x00, 0x04, 0x0b, 0x08, 0x00, 0x09, 0x00, 0x00, 0x00
        /*0020*/ 	.byte	0x00, 0x00, 0x00, 0x00


//--------------------- .nv.info._Z19rightKronecker_gpu2PfS_S_iiiiii --------------------------
	.section	.nv.info._Z19rightKronecker_gpu2PfS_S_iiiiii,"",@"SHT_CUDA_INFO"
	.sectionflags	@""
	.align	4


	//----- nvinfo : EIATTR_CUDA_API_VERSION
	.align		4
        /*0000*/ 	.byte	0x04, 0x37
        /*0002*/ 	.short	(.L_7 - .L_6)
.L_6:
        /*0004*/ 	.word	0x00000082


	//----- nvinfo : EIATTR_KPARAM_INFO
	.align		4
.L_7:
        /*0008*/ 	.byte	0x04, 0x17
        /*000a*/ 	.short	(.L_9 - .L_8)
.L_8:
        /*000c*/ 	.word	0x00000000
        /*0010*/ 	.short	0x0008
        /*0012*/ 	.short	0x002c
        /*0014*/ 	.byte	0x00, 0xf0, 0x11, 0x00


	//----- nvinfo : EIATTR_KPARAM_INFO
	.align		4
.L_9:
        /*0018*/ 	.byte	0x04, 0x17
        /*001a*/ 	.short	(.L_11 - .L_10)
.L_10:
        /*001c*/ 	.word	0x00000000
        /*0020*/ 	.short	0x0007
        /*0022*/ 	.short	0x0028
        /*0024*/ 	.byte	0x00, 0xf0, 0x11, 0x00


	//----- nvinfo : EIATTR_KPARAM_INFO
	.align		4
.L_11:
        /*0028*/ 	.byte	0x04, 0x17
        /*002a*/ 	.short	(.L_13 - .L_12)
.L_12:
        /*002c*/ 	.word	0x00000000
        /*0030*/ 	.short	0x0006
        /*0032*/ 	.short	0x0024
        /*0034*/ 	.byte	0x00, 0xf0, 0x11, 0x00


	//----- nvinfo : EIATTR_KPARAM_INFO
	.align		4
.L_13:
        /*0038*/ 	.byte	0x04, 0x17
        /*003a*/ 	.short	(.L_15 - .L_14)
.L_14:
        /*003c*/ 	.word	0x00000000
        /*0040*/ 	.short	0x0005
        /*0042*/ 	.short	0x0020
        /*0044*/ 	.byte	0x00, 0xf0, 0x11, 0x00


	//----- nvinfo : EIATTR_KPARAM_INFO
	.align		4
.L_15:
        /*0048*/ 	.byte	0x04, 0x17
        /*004a*/ 	.short	(.L_17 - .L_16)
.L_16:
        /*004c*/ 	.word	0x00000000
        /*0050*/ 	.short	0x0004
        /*0052*/ 	.short	0x001c
        /*0054*/ 	.byte	0x00, 0xf0, 0x11, 0x00


	//----- nvinfo : EIATTR_KPARAM_INFO
	.align		4
.L_17:
        /*0058*/ 	.byte	0x04, 0x17
        /*005a*/ 	.short	(.L_19 - .L_18)
.L_18:
        /*005c*/ 	.word	0x00000000
        /*0060*/ 	.short	0x0003
        /*0062*/ 	.short	0x0018
        /*0064*/ 	.byte	0x00, 0xf0, 0x11, 0x00


	//----- nvinfo : EIATTR_KPARAM_INFO
	.align		4
.L_19:
        /*0068*/ 	.byte	0x04, 0x17
        /*006a*/ 	.short	(.L_21 - .L_20)
.L_20:
        /*006c*/ 	.word	0x00000000
        /*0070*/ 	.short	0x0002
        /*0072*/ 	.short	0x0010
        /*0074*/ 	.byte	0x00, 0xf5, 0x21, 0x00


	//----- nvinfo : EIATTR_KPARAM_INFO
	.align		4
.L_21:
        /*0078*/ 	.byte	0x04, 0x17
        /*007a*/ 	.short	(.L_23 - .L_22)
.L_22:
        /*007c*/ 	.word	0x00000000
        /*0080*/ 	.short	0x0001
        /*0082*/ 	.short	0x0008
        /*0084*/ 	.byte	0x00, 0xf5, 0x21, 0x00


	//----- nvinfo : EIATTR_KPARAM_INFO
	.align		4
.L_23:
        /*0088*/ 	.byte	0x04, 0x17
        /*008a*/ 	.short	(.L_25 - .L_24)
.L_24:
        /*008c*/ 	.word	0x00000000
        /*0090*/ 	.short	0x0000
        /*0092*/ 	.short	0x0000
        /*0094*/ 	.byte	0x00, 0xf5, 0x21, 0x00


	//----- nvinfo : EIATTR_SPARSE_MMA_MASK
	.align		4
.L_25:
        /*0098*/ 	.byte	0x03, 0x50
        /*009a*/ 	.short	0x0000


	//----- nvinfo : EIATTR_MAXREG_COUNT
	.align		4
        /*009c*/ 	.byte	0x03, 0x1b
        /*009e*/ 	.short	0x00ff


	//----- nvinfo : EIATTR_NUM_BARRIERS
	.align		4
        /*00a0*/ 	.byte	0x02, 0x4c
        /*00a2*/ 	.byte	0x01
	.zero		1


	//----- nvinfo : EIATTR_MERCURY_ISA_VERSION
	.align		4
        /*00a4*/ 	.byte	0x03, 0x5f
        /*00a6*/ 	.short	0x0101


	//----- nvinfo : EIATTR_VRC_CTA_INIT_COUNT
	.align		4
        /*00a8*/ 	.byte	0x02, 0x4a
	.zero		1
	.zero		1


	//----- nvinfo : EIATTR_EXIT_INSTR_OFFSETS
	.align		4
        /*00ac*/ 	.byte	0x04, 0x1c
        /*00ae*/ 	.short	(.L_27 - .L_26)


	//   ....[0]....
.L_26:
        /*00b0*/ 	.word	0x00000090


	//   ....[1]....
        /*00b4*/ 	.word	0x000004d0


	//----- nvinfo : EIATTR_CBANK_PARAM_SIZE
	.align		4
.L_27:
        /*00b8*/ 	.byte	0x03, 0x19
        /*00ba*/ 	.short	0x0030


	//----- nvinfo : EIATTR_PARAM_CBANK
	.align		4
        /*00bc*/ 	.byte	0x04, 0x0a
        /*00be*/ 	.short	(.L_29 - .L_28)
	.align		4
.L_28:
        /*00c0*/ 	.word	index@(.nv.constant0._Z19rightKronecker_gpu2PfS_S_iiiiii)
        /*00c4*/ 	.short	0x0380
        /*00c6*/ 	.short	0x0030


	//----- nvinfo : EIATTR_SW_WAR
	.align		4
.L_29:
        /*00c8*/ 	.byte	0x04, 0x36
        /*00ca*/ 	.short	(.L_31 - .L_30)
.L_30:
        /*00cc*/ 	.word	0x00000008
.L_31:


//--------------------- .nv.callgraph             --------------------------
	.section	.nv.callgraph,"",@"SHT_CUDA_CALLGRAPH"
	.align	4
	.sectionentsize	8
	.align		4
        /*0000*/ 	.word	0x00000000
	.align		4
        /*0004*/ 	.word	0xffffffff
	.align		4
        /*0008*/ 	.word	0x00000000
	.align		4
        /*000c*/ 	.word	0xfffffffe
	.align		4
        /*0010*/ 	.word	0x00000000
	.align		4
        /*0014*/ 	.word	0xfffffffd
	.align		4
        /*0018*/ 	.word	0x00000000
	.align		4
        /*001c*/ 	.word	0xfffffffc


//--------------------- .text._Z19rightKronecker_gpu2PfS_S_iiiiii --------------------------
	.section	.text._Z19rightKronecker_gpu2PfS_S_iiiiii,"ax",@progbits
	.align	128
        .global         _Z19rightKronecker_gpu2PfS_S_iiiiii
        .type           _Z19rightKronecker_gpu2PfS_S_iiiiii,@function
        .size           _Z19rightKronecker_gpu2PfS_S_iiiiii,(.L_x_1 - _Z19rightKronecker_gpu2PfS_S_iiiiii)
        .other          _Z19rightKronecker_gpu2PfS_S_iiiiii,@"STO_CUDA_ENTRY STV_DEFAULT"
_Z19rightKronecker_gpu2PfS_S_iiiiii:
.text._Z19rightKronecker_gpu2PfS_S_iiiiii:
[----:B------:R-:W-:Y:S01]  /*0000*/  LDC R1, c[0x0][0x37c] ;  /* 0x0000df00ff017b82 */ /* 0x000fe20000000800 */
[----:B------:R-:W0:Y:S07]  /*0010*/  S2R R0, SR_TID.X ;  /* 0x0000000000007919 */ /* 0x000e2e0000002100 */
[----:B------:R-:W1:Y:S01]  /*0020*/  LDC.64 R4, c[0x0][0x3a0] ;  /* 0x0000e800ff047b82 */ /* 0x000e620000000a00 */
[----:B------:R-:W2:Y:S07]  /*0030*/  S2R R6, SR_CTAID.X ;  /* 0x0000000000067919 */ /* 0x000eae0000002500 */
[----:B------:R-:W3:Y:S01]  /*0040*/  LDC.64 R2, c[0x0][0x398] ;  /* 0x0000e600ff027b82 */ /* 0x000ee20000000a00 */
[----:B-1----:R-:W-:-:S05]  /*0050*/  IMAD R9, R5, R4, RZ ;  /* 0x0000000405097224 */ /* 0x002fca00078e02ff */
[----:B0-----:R-:W-:Y:S01]  /*0060*/  ISETP.GE.AND P0, PT, R0, R9, PT ;  /* 0x000000090000720c */ /* 0x001fe20003f06270 */
[----:B---3--:R-:W-:-:S05]  /*0070*/  IMAD R7, R3, R2, RZ ;  /* 0x0000000203077224 */ /* 0x008fca00078e02ff */
[----:B--2---:R-:W-:-:S13]  /*0080*/  ISETP.GE.OR P0, PT, R6, R7, P0 ;  /* 0x000000070600720c */ /* 0x004fda0000706670 */
[----:B------:R-:W-:Y:S05]  /*0090*/  @P0 EXIT ;  /* 0x000000000000094d */ /* 0x000fea0003800000 */
[----:B------:R-:W0:Y:S01]  /*00a0*/  LDC.64 R10, c[0x0][0x380] ;  /* 0x0000e000ff0a7b82 */ /* 0x000e220000000a00 */
[----:B------:R-:W1:Y:S07]  /*00b0*/  LDCU.64 UR4, c[0x0][0x358] ;  /* 0x00006b00ff0477ac */ /* 0x000e6e0008000a00 */
[----:B------:R-:W2:Y:S01]  /*00c0*/  LDC.64 R14, c[0x0][0x388] ;  /* 0x0000e200ff0e7b82 */ /* 0x000ea20000000a00 */
[----:B0-----:R-:W-:-:S05]  /*00d0*/  IMAD.WIDE R10, R6, 0x4, R10 ;  /* 0x00000004060a7825 */ /* 0x001fca00078e020a */
[----:B-1----:R0:W3:Y:S01]  /*00e0*/  LDG.E R2, desc[UR4][R10.64] ;  /* 0x000000040a027981 */ /* 0x0020e2000c1e1900 */
[----:B--2---:R-:W-:-:S05]  /*00f0*/  IMAD.WIDE R14, R0, 0x4, R14 ;  /* 0x00000004000e7825 */ /* 0x004fca00078e020e */
[----:B------:R1:W3:Y:S01]  /*0100*/  LDG.E R7, desc[UR4][R14.64] ;  /* 0x000000040e077981 */ /* 0x0002e2000c1e1900 */
[----:B------:R-:W-:Y:S02]  /*0110*/  IABS R8, R3 ;  /* 0x0000000300087213 */ /* 0x000fe40000000000 */
[----:B------:R-:W-:Y:S02]  /*0120*/  IABS R9, R5 ;  /* 0x0000000500097213 */ /* 0x000fe40000000000 */
[----:B------:R-:W2:Y:S08]  /*0130*/  I2F.RP R16, R8 ;  /* 0x0000000800107306 */ /* 0x000eb00000209400 */
[----:B------:R-:W4:Y:S08]  /*0140*/  I2F.RP R17, R9 ;  /* 0x0000000900117306 */ /* 0x000f300000209400 */
[----:B--2---:R-:W2:Y:S08]  /*0150*/  MUFU.RCP R16, R16 ;  /* 0x0000001000107308 */ /* 0x004eb00000001000 */
[----:B----4-:R-:W0:Y:S01]  /*0160*/  MUFU.RCP R17, R17 ;  /* 0x0000001100117308 */ /* 0x010e220000001000 */
[----:B--2---:R-:W-:-:S07]  /*0170*/  IADD3 R12, PT, PT, R16, 0xffffffe, RZ ;  /* 0x0ffffffe100c7810 */ /* 0x004fce0007ffe0ff */
[----:B------:R2:W1:Y:S01]  /*0180*/  F2I.FTZ.U32.TRUNC.NTZ R13, R12 ;  /* 0x0000000c000d7305 */ /* 0x000462000021f000 */
[----:B0-----:R-:W-:-:S07]  /*0190*/  VIADD R10, R17, 0xffffffe ;  /* 0x0ffffffe110a7836 */ /* 0x001fce0000000000 */
[----:B------:R-:W0:Y:S01]  /*01a0*/  F2I.FTZ.U32.TRUNC.NTZ R11, R10 ;  /* 0x0000000a000b7305 */ /* 0x000e22000021f000 */
[----:B--2---:R-:W-:Y:S01]  /*01b0*/  HFMA2 R12, -RZ, RZ, 0, 0 ;  /* 0x00000000ff0c7431 */ /* 0x004fe200000001ff */
[----:B-1----:R-:W-:Y:S02]  /*01c0*/  IADD3 R15, PT, PT, RZ, -R13, RZ ;  /* 0x8000000dff0f7210 */ /* 0x002fe40007ffe0ff */
[----:B------:R-:W-:-:S03]  /*01d0*/  IABS R14, R6 ;  /* 0x00000006000e7213 */ /* 0x000fc60000000000 */
[----:B------:R-:W-:Y:S02]  /*01e0*/  IMAD R15, R15, R8, RZ ;  /* 0x000000080f0f7224 */ /* 0x000fe400078e02ff */
[----:B0-----:R-:W-:Y:S01]  /*01f0*/  IMAD.MOV R18, RZ, RZ, -R11 ;  /* 0x000000ffff127224 */ /* 0x001fe200078e0a0b */
[----:B------:R-:W-:Y:S01]  /*0200*/  MOV R10, RZ ;  /* 0x000000ff000a7202 */ /* 0x000fe20000000f00 */
[----:B------:R-:W-:Y:S01]  /*0210*/  IMAD.HI.U32 R13, R13, R15, R12 ;  /* 0x0000000f0d0d7227 */ /* 0x000fe200078e000c */
[----:B------:R-:W-:-:S03]  /*0220*/  IABS R16, R0 ;  /* 0x0000000000107213 */ /* 0x000fc60000000000 */
[----:B------:R-:W-:Y:S02]  /*0230*/  IMAD R15, R18, R9, RZ ;  /* 0x00000009120f7224 */ /* 0x000fe400078e02ff */
[----:B------:R-:W-:Y:S02]  /*0240*/  IMAD.MOV.U32 R12, RZ, RZ, R14 ;  /* 0x000000ffff0c7224 */ /* 0x000fe400078e000e */
[----:B------:R-:W-:-:S04]  /*0250*/  IMAD.HI.U32 R10, R11, R15, R10 ;  /* 0x0000000f0b0a7227 */ /* 0x000fc800078e000a */
[----:B------:R-:W-:-:S04]  /*0260*/  IMAD.HI.U32 R13, R13, R12, RZ ;  /* 0x0000000c0d0d7227 */ /* 0x000fc800078e00ff */
[----:B------:R-:W-:Y:S01]  /*0270*/  IMAD.MOV.U32 R14, RZ, RZ, R16 ;  /* 0x000000ffff0e7224 */ /* 0x000fe200078e0010 */
[----:B------:R-:W-:-:S03]  /*0280*/  IADD3 R11, PT, PT, -R13, RZ, RZ ;  /* 0x000000ff0d0b7210 */ /* 0x000fc60007ffe1ff */
[----:B------:R-:W-:-:S04]  /*0290*/  IMAD.HI.U32 R10, R10, R14, RZ ;  /* 0x0000000e0a0a7227 */ /* 0x000fc800078e00ff */
[----:B------:R-:W-:Y:S02]  /*02a0*/  IMAD.MOV R15, RZ, RZ, -R10 ;  /* 0x000000ffff0f7224 */ /* 0x000fe400078e0a0a */
[----:B------:R-:W-:Y:S02]  /*02b0*/  IMAD R11, R8, R11, R12 ;  /* 0x0000000b080b7224 */ /* 0x000fe400078e020c */
[----:B------:R-:W-:-:S03]  /*02c0*/  IMAD R12, R9, R15, R14 ;  /* 0x0000000f090c7224 */ /* 0x000fc600078e020e */
[----:B------:R-:W-:Y:S02]  /*02d0*/  ISETP.GT.U32.AND P0, PT, R8, R11, PT ;  /* 0x0000000b0800720c */ /* 0x000fe40003f04070 */
[----:B------:R-:W-:-:S11]  /*02e0*/  ISETP.GT.U32.AND P4, PT, R9, R12, PT ;  /* 0x0000000c0900720c */ /* 0x000fd60003f84070 */
[-C--:B------:R-:W-:Y:S02]  /*02f0*/  @!P0 IADD3 R11, PT, PT, R11, -R8.reuse, RZ ;  /* 0x800000080b0b8210 */ /* 0x080fe40007ffe0ff */
[----:B------:R-:W-:Y:S02]  /*0300*/  @!P4 IMAD.IADD R12, R12, 0x1, -R9 ;  /* 0x000000010c0cc824 */ /* 0x000fe400078e0a09 */
[----:B------:R-:W-:Y:S02]  /*0310*/  ISETP.GE.U32.AND P5, PT, R11, R8, PT ;  /* 0x000000080b00720c */ /* 0x000fe40003fa6070 */
[----:B------:R-:W-:Y:S02]  /*0320*/  LOP3.LUT R8, R6, R3, RZ, 0x3c, !PT ;  /* 0x0000000306087212 */ /* 0x000fe400078e3cff */
[----:B------:R-:W-:Y:S02]  /*0330*/  ISETP.GE.U32.AND P3, PT, R12, R9, PT ;  /* 0x000000090c00720c */ /* 0x000fe40003f66070 */
[----:B------:R-:W-:-:S02]  /*0340*/  LOP3.LUT R9, R0, R5, RZ, 0x3c, !PT ;  /* 0x0000000500097212 */ /* 0x000fc400078e3cff */
[----:B------:R-:W-:Y:S02]  /*0350*/  ISETP.GE.AND P2, PT, R8, RZ, PT ;  /* 0x000000ff0800720c */ /* 0x000fe40003f46270 */
[----:B------:R-:W-:Y:S02]  /*0360*/  @!P0 IADD3 R13, PT, PT, R13, 0x1, RZ ;  /* 0x000000010d0d8810 */ /* 0x000fe40007ffe0ff */
[----:B------:R-:W-:Y:S01]  /*0370*/  ISETP.NE.AND P0, PT, R3, RZ, PT ;  /* 0x000000ff0300720c */ /* 0x000fe20003f05270 */
[----:B------:R-:W-:Y:S01]  /*0380*/  @!P4 VIADD R10, R10, 0x1 ;  /* 0x000000010a0ac836 */ /* 0x000fe20000000000 */
[----:B------:R-:W-:Y:S02]  /*0390*/  ISETP.GE.AND P1, PT, R9, RZ, PT ;  /* 0x000000ff0900720c */ /* 0x000fe40003f26270 */
[----:B------:R-:W-:Y:S01]  /*03a0*/  ISETP.NE.AND P4, PT, R5, RZ, PT ;  /* 0x000000ff0500720c */ /* 0x000fe20003f85270 */
[----:B------:R-:W0:Y:S01]  /*03b0*/  LDC.64 R8, c[0x0][0x390] ;  /* 0x0000e400ff087b82 */ /* 0x000e220000000a00 */
[----:B------:R-:W-:Y:S01]  /*03c0*/  @P5 IADD3 R13, PT, PT, R13, 0x1, RZ ;  /* 0x000000010d0d5810 */ /* 0x000fe20007ffe0ff */
[----:B------:R-:W-:-:S03]  /*03d0*/  @P3 VIADD R10, R10, 0x1 ;  /* 0x000000010a0a3836 */ /* 0x000fc60000000000 */
[----:B------:R-:W-:-:S03]  /*03e0*/  @!P2 IADD3 R13, PT, PT, -R13, RZ, RZ ;  /* 0x000000ff0d0da210 */ /* 0x000fc60007ffe1ff */
[----:B------:R-:W-:Y:S02]  /*03f0*/  @!P0 LOP3.LUT R13, RZ, R3, RZ, 0x33, !PT ;  /* 0x00000003ff0d8212 */ /* 0x000fe400078e33ff */
[----:B------:R-:W-:Y:S02]  /*0400*/  @!P1 IMAD.MOV R10, RZ, RZ, -R10 ;  /* 0x000000ffff0a9224 */ /* 0x000fe400078e0a0a */
[----:B------:R-:W-:Y:S02]  /*0410*/  @!P4 LOP3.LUT R10, RZ, R5, RZ, 0x33, !PT ;  /* 0x00000005ff0ac212 */ /* 0x000fe400078e33ff */
[C---:B------:R-:W-:Y:S02]  /*0420*/  IADD3 R11, PT, PT, -R13.reuse, RZ, RZ ;  /* 0x000000ff0d0b7210 */ /* 0x040fe40007ffe1ff */
[----:B------:R-:W-:Y:S01]  /*0430*/  IADD3 R12, PT, PT, -R10, RZ, RZ ;  /* 0x000000ff0a0c7210 */ /* 0x000fe20007ffe1ff */
[----:B------:R-:W-:Y:S02]  /*0440*/  IMAD R4, R13, R4, R10 ;  /* 0x000000040d047224 */ /* 0x000fe400078e020a */
[----:B------:R-:W-:-:S02]  /*0450*/  IMAD R11, R3, R11, R6 ;  /* 0x0000000b030b7224 */ /* 0x000fc400078e0206 */
[----:B------:R-:W-:Y:S02]  /*0460*/  IMAD R0, R5, R12, R0 ;  /* 0x0000000c05007224 */ /* 0x000fe400078e0200 */
[----:B------:R-:W-:-:S04]  /*0470*/  IMAD R4, R4, R3, R11 ;  /* 0x0000000304047224 */ /* 0x000fc800078e020b */
[----:B------:R-:W-:-:S04]  /*0480*/  IMAD R5, R4, R5, R0 ;  /* 0x0000000504057224 */ /* 0x000fc800078e0200 */
[----:B0-----:R-:W-:-:S04]  /*0490*/  IMAD.WIDE R8, R5, 0x4, R8 ;  /* 0x0000000405087825 */ /* 0x001fc800078e0208 */
[----:B---3--:R-:W-:-:S05]  /*04a0*/  FMUL R7, R2, R7 ;  /* 0x0000000702077220 */ /* 0x008fca0000400000 */
[----:B------:R-:W-:Y:S01]  /*04b0*/  STG.E desc[UR4][R8.64], R7 ;  /* 0x0000000708007986 */ /* 0x000fe2000c101904 */
[----:B------:R-:W-:Y:S06]  /*04c0*/  BAR.SYNC.DEFER_BLOCKING 0x0 ;  /* 0x0000000000007b1d */ /* 0x000fec0000010000 */
[----:B------:R-:W-:Y:S05]  /*04d0*/  EXIT ;  /* 0x000000000000794d */ /* 0x000fea0003800000 */
.L_x_0:
[----:B------:R-:W-:-:S00]  /*04e0*/  BRA `(.L_x_0) ;  /* 0xfffffffc00fc7947 */ /* 0x000fc0000383ffff */
[----:B------:R-:W-:-:S00]  /*04f0*/  NOP ;  /* 0x0000000000007918 */ /* 0x000fc00000000000 */
        /* <DEDUP_REMOVED lines=8> */
.L_x_1:


//--------------------- .nv.shared.reserved.0     --------------------------
	.section	.nv.shared.reserved.0,"aw",@nobits
	.weak		__nv_reservedSMEM_offset_0_alias
	.size		__nv_reservedSMEM_offset_0_alias, 0, 64
	.other		__nv_reservedSMEM_offset_0_alias,@"STO_CUDA_RESERVED_SHARED STV_DEFAULT"
__nv_reservedSMEM_offset_0_alias:
	.zero		0
	.zero		64


//--------------------- .nv.constant0._Z19rightKronecker_gpu2PfS_S_iiiiii --------------------------
	.section	.nv.constant0._Z19rightKronecker_gpu2PfS_S_iiiiii,"a",@progbits
	.sectionflags	@""
	.align	4
.nv.constant0._Z19rightKronecker_gpu2PfS_S_iiiiii:
	.zero		944


//--------------------- SYMBOLS --------------------------

	.type		.nv.reservedSmem.offset0,@object
	.size		.nv.reservedSmem.offset0,0x4
